//
// Generated by NVIDIA NVVM Compiler
//
// Compiler Build ID: CL-36424714
// Cuda compilation tools, release 13.0, V13.0.88
// Based on NVVM 20.0.0
//

.version 9.0
.target sm_100
.address_size 64

	// .globl	_Z26optimizedConvolutionKernelPfS_iiPKfii
.extern .shared .align 16 .b8 sharedMem[];

.visible .entry _Z26optimizedConvolutionKernelPfS_iiPKfii(
	.param .u64 .ptr .align 1 _Z26optimizedConvolutionKernelPfS_iiPKfii_param_0,
	.param .u64 .ptr .align 1 _Z26optimizedConvolutionKernelPfS_iiPKfii_param_1,
	.param .u32 _Z26optimizedConvolutionKernelPfS_iiPKfii_param_2,
	.param .u32 _Z26optimizedConvolutionKernelPfS_iiPKfii_param_3,
	.param .u64 .ptr .align 1 _Z26optimizedConvolutionKernelPfS_iiPKfii_param_4,
	.param .u32 _Z26optimizedConvolutionKernelPfS_iiPKfii_param_5,
	.param .u32 _Z26optimizedConvolutionKernelPfS_iiPKfii_param_6
)
{
	.reg .pred 	%p<16>;
	.reg .b32 	%r<32>;
	.reg .b32 	%f<31>;
	.reg .b64 	%rd<16>;

	ld.param.u64 	%rd1, [_Z26optimizedConvolutionKernelPfS_iiPKfii_param_0];
	ld.param.u64 	%rd2, [_Z26optimizedConvolutionKernelPfS_iiPKfii_param_1];
	ld.param.u32 	%r6, [_Z26optimizedConvolutionKernelPfS_iiPKfii_param_2];
	ld.param.u32 	%r7, [_Z26optimizedConvolutionKernelPfS_iiPKfii_param_3];
	ld.param.u64 	%rd3, [_Z26optimizedConvolutionKernelPfS_iiPKfii_param_4];
	ld.param.u32 	%r8, [_Z26optimizedConvolutionKernelPfS_iiPKfii_param_5];
	ld.param.u32 	%r9, [_Z26optimizedConvolutionKernelPfS_iiPKfii_param_6];
	mov.u32 	%r1, %tid.x;
	mov.u32 	%r2, %tid.y;
	mov.u32 	%r10, %ctaid.y;
	shl.b32 	%r11, %r10, 4;
	add.s32 	%r3, %r11, %r2;
	mov.u32 	%r12, %ctaid.x;
	shl.b32 	%r13, %r12, 4;
	add.s32 	%r4, %r13, %r1;
	setp.eq.s32 	%p1, %r3, 0;
	setp.gt.s32 	%p2, %r3, %r6;
	or.pred  	%p3, %p1, %p2;
	setp.lt.s32 	%p4, %r4, 1;
	or.pred  	%p5, %p4, %p3;
	setp.gt.s32 	%p6, %r4, %r7;
	mad.lo.s32 	%r14, %r2, 18, %r1;
	shl.b32 	%r15, %r14, 2;
	mov.u32 	%r16, sharedMem;
	add.s32 	%r5, %r16, %r15;
	or.pred  	%p7, %p6, %p5;
	@%p7 bra 	$L__BB0_2;
	cvta.to.global.u64 	%rd4, %rd1;
	add.s32 	%r18, %r3, -1;
	mul.lo.s32 	%r19, %r7, %r18;
	cvt.s64.s32 	%rd5, %r19;
	cvt.u64.u32 	%rd6, %r4;
	add.s64 	%rd7, %rd6, %rd5;
	shl.b64 	%rd8, %rd7, 2;
	add.s64 	%rd9, %rd4, %rd8;
	ld.global.f32 	%f1, [%rd9+-4];
	st.shared.f32 	[%r5], %f1;
	bra.uni 	$L__BB0_3;
$L__BB0_2:
	mov.b32 	%r17, 0;
	st.shared.u32 	[%r5], %r17;
$L__BB0_3:
	setp.ge.s32 	%p8, %r2, %r8;
	setp.ge.s32 	%p9, %r1, %r9;
	or.pred  	%p10, %p8, %p9;
	@%p10 bra 	$L__BB0_5;
	mad.lo.s32 	%r20, %r9, %r2, %r1;
	cvta.to.global.u64 	%rd10, %rd3;
	mul.wide.u32 	%rd11, %r20, 4;
	add.s64 	%rd12, %rd10, %rd11;
	ld.global.nc.f32 	%f2, [%rd12];
	shl.b32 	%r21, %r20, 2;
	add.s32 	%r23, %r16, %r21;
	st.shared.f32 	[%r23+1296], %f2;
$L__BB0_5:
	bar.sync 	0;
	or.b32  	%r24, %r1, %r2;
	and.b32  	%r25, %r24, 1008;
	setp.ne.s32 	%p11, %r25, 0;
	setp.ge.s32 	%p12, %r3, %r6;
	setp.ge.s32 	%p13, %r4, %r7;
	or.pred  	%p14, %p12, %p13;
	or.pred  	%p15, %p14, %p11;
	@%p15 bra 	$L__BB0_7;
	ld.shared.f32 	%f3, [%r5];
	add.s32 	%r27, %r16, 1296;
	.pragma "used_bytes_mask 4095";
	ld.shared.v4.f32 	{%f4, %f5, %f6, %f7}, [sharedMem+1296];
	fma.rn.f32 	%f8, %f3, %f4, 0f00000000;
	ld.shared.f32 	%f9, [%r5+4];
	fma.rn.f32 	%f10, %f9, %f5, %f8;
	ld.shared.f32 	%f11, [%r5+8];
	fma.rn.f32 	%f12, %f11, %f6, %f10;
	ld.shared.f32 	%f13, [%r5+72];
	shl.b32 	%r28, %r9, 2;
	add.s32 	%r29, %r27, %r28;
	ld.shared.f32 	%f14, [%r29];
	fma.rn.f32 	%f15, %f13, %f14, %f12;
	ld.shared.f32 	%f16, [%r5+76];
	ld.shared.f32 	%f17, [%r29+4];
	fma.rn.f32 	%f18, %f16, %f17, %f15;
	ld.shared.f32 	%f19, [%r5+80];
	ld.shared.f32 	%f20, [%r29+8];
	fma.rn.f32 	%f21, %f19, %f20, %f18;
	ld.shared.f32 	%f22, [%r5+144];
	add.s32 	%r30, %r29, %r28;
	ld.shared.v2.f32 	{%f23, %f24}, [%r30];
	fma.rn.f32 	%f25, %f22, %f23, %f21;
	ld.shared.f32 	%f26, [%r5+148];
	fma.rn.f32 	%f27, %f26, %f24, %f25;
	ld.shared.f32 	%f28, [%r5+152];
	ld.shared.f32 	%f29, [%r30+8];
	fma.rn.f32 	%f30, %f28, %f29, %f27;
	mad.lo.s32 	%r31, %r7, %r3, %r4;
	cvta.to.global.u64 	%rd13, %rd2;
	mul.wide.s32 	%rd14, %r31, 4;
	add.s64 	%rd15, %rd13, %rd14;
	st.global.f32 	[%rd15], %f30;
$L__BB0_7:
	ret;

}


// ===== COMPILED SASS (sm_100) =====

	.target	sm_100

	.elftype	@"ET_EXEC"


//--------------------- .note.nv.tkinfo           --------------------------
	.section	.note.nv.tkinfo,"",@"SHT_NOTE"
	.sectionflags	@"SHF_NOTE_NV_TKINFO"
	.tkinfo
        /*0018*/ 	.word	0x00000002
        /*0030*/ 	.string	""
        /*0030*/ 	.string	"ptxas"
        /*0030*/ 	.string	"Cuda compilation tools, release 13.0, V13.0.88"
        /*0030*/ 	.string	"Build cuda_13.0.r13.0/compiler.36424714_0"
        /*0030*/ 	.string	"-arch sm_100 -m 64 "



//--------------------- .note.nv.cuinfo           --------------------------
	.section	.note.nv.cuinfo,"",@"SHT_NOTE"
	.sectionflags	@"SHF_NOTE_NV_CUINFO"
        /*0018*/ 	.short	0x0002
        /*001a*/ 	.short	0x0064
        /*001c*/ 	.short	0x0082
	.zero		2


//--------------------- .nv.info                  --------------------------
	.section	.nv.info,"",@"SHT_CUDA_INFO"
	.align	4


	//----- nvinfo : EIATTR_REGCOUNT
	.align		4
        /*0000*/ 	.byte	0x04, 0x2f
        /*0002*/ 	.short	(.L_1 - .L_0)
	.align		4
.L_0:
        /*0004*/ 	.word	index@(_Z26optimizedConvolutionKernelPfS_iiPKfii)
        /*0008*/ 	.word	0x00000019


	//----- nvinfo : EIATTR_FRAME_SIZE
	.align		4
.L_1:
        /*000c*/ 	.byte	0x04, 0x11
        /*000e*/ 	.short	(.L_3 - .L_2)
	.align		4
.L_2:
        /*0010*/ 	.word	index@(_Z26optimizedConvolutionKernelPfS_iiPKfii)
        /*0014*/ 	.word	0x00000000


	//----- nvinfo : EIATTR_MIN_STACK_SIZE
	.align		4
.L_3:
        /*0018*/ 	.byte	0x04, 0x12
        /*001a*/ 	.short	(.L_5 - .L_4)
	.align		4
.L_4:
        /*001c*/ 	.word	index@(_Z26optimizedConvolutionKernelPfS_iiPKfii)
        /*0020*/ 	.word	0x00000000
.L_5:


//--------------------- .nv.compat                --------------------------
	.section	.nv.compat,"",@"SHT_CUDA_COMPAT_INFO"
	.align	4
        /*0000*/ 	.byte	0x02, 0x09, 0x00, 0x00, 0x02, 0x02, 0x01, 0x00, 0x02, 0x05, 0x05, 0x00, 0x03, 0x07, 0x01, 0x01
        /*0010*/ 	.byte	0x02, 0x03, 0x00, 0x00, 0x02, 0x06, 0x01, 0x00, 0x04, 0x0b, 0x08, 0x00, 0x09, 0x00, 0x00, 0x00
        /*0020*/ 	.byte	0x00, 0x00, 0x00, 0x00


//--------------------- .nv.info._Z26optimizedConvolutionKernelPfS_iiPKfii --------------------------
	.section	.nv.info._Z26optimizedConvolutionKernelPfS_iiPKfii,"",@"SHT_CUDA_INFO"
	.sectionflags	@""
	.align	4


	//----- nvinfo : EIATTR_CUDA_API_VERSION
	.align		4
        /*0000*/ 	.byte	0x04, 0x37
        /*0002*/ 	.short	(.L_7 - .L_6)
.L_6:
        /*0004*/ 	.word	0x00000082


	//----- nvinfo : EIATTR_KPARAM_INFO
	.align		4
.L_7:
        /*0008*/ 	.byte	0x04, 0x17
        /*000a*/ 	.short	(.L_9 - .L_8)
.L_8:
        /*000c*/ 	.word	0x00000000
        /*0010*/ 	.short	0x0006
        /*0012*/ 	.short	0x0024
        /*0014*/ 	.byte	0x00, 0xf0, 0x11, 0x00


	//----- nvinfo : EIATTR_KPARAM_INFO
	.align		4
.L_9:
        /*0018*/ 	.byte	0x04, 0x17
        /*001a*/ 	.short	(.L_11 - .L_10)
.L_10:
        /*001c*/ 	.word	0x00000000
        /*0020*/ 	.short	0x0005
        /*0022*/ 	.short	0x0020
        /*0024*/ 	.byte	0x00, 0xf0, 0x11, 0x00


	//----- nvinfo : EIATTR_KPARAM_INFO
	.align		4
.L_11:
        /*0028*/ 	.byte	0x04, 0x17
        /*002a*/ 	.short	(.L_13 - .L_12)
.L_12:
        /*002c*/ 	.word	0x00000000
        /*0030*/ 	.short	0x0004
        /*0032*/ 	.short	0x0018
        /*0034*/ 	.byte	0x00, 0xf5, 0x21, 0x00


	//----- nvinfo : EIATTR_KPARAM_INFO
	.align		4
.L_13:
        /*0038*/ 	.byte	0x04, 0x17
        /*003a*/ 	.short	(.L_15 - .L_14)
.L_14:
        /*003c*/ 	.word	0x00000000
        /*0040*/ 	.short	0x0003
        /*0042*/ 	.short	0x0014
        /*0044*/ 	.byte	0x00, 0xf0, 0x11, 0x00


	//----- nvinfo : EIATTR_KPARAM_INFO
	.align		4
.L_15:
        /*0048*/ 	.byte	0x04, 0x17
        /*004a*/ 	.short	(.L_17 - .L_16)
.L_16:
        /*004c*/ 	.word	0x00000000
        /*0050*/ 	.short	0x0002
        /*0052*/ 	.short	0x0010
        /*0054*/ 	.byte	0x00, 0xf0, 0x11, 0x00


	//----- nvinfo : EIATTR_KPARAM_INFO
	.align		4
.L_17:
        /*0058*/ 	.byte	0x04, 0x17
        /*005a*/ 	.short	(.L_19 - .L_18)
.L_18:
        /*005c*/ 	.word	0x00000000
        /*0060*/ 	.short	0x0001
        /*0062*/ 	.short	0x0008
        /*0064*/ 	.byte	0x00, 0xf5, 0x21, 0x00


	//----- nvinfo : EIATTR_KPARAM_INFO
	.align		4
.L_19:
        /*0068*/ 	.byte	0x04, 0x17
        /*006a*/ 	.short	(.L_21 - .L_20)
.L_20:
        /*006c*/ 	.word	0x00000000
        /*0070*/ 	.short	0x0000
        /*0072*/ 	.short	0x0000
        /*0074*/ 	.byte	0x00, 0xf5, 0x21, 0x00


	//----- nvinfo : EIATTR_SPARSE_MMA_MASK
	.align		4
.L_21:
        /*0078*/ 	.byte	0x03, 0x50
        /*007a*/ 	.short	0x0000


	//----- nvinfo : EIATTR_MAXREG_COUNT
	.align		4
        /*007c*/ 	.byte	0x03, 0x1b
        /*007e*/ 	.short	0x00ff


	//----- nvinfo : EIATTR_NUM_BARRIERS
	.align		4
        /*0080*/ 	.byte	0x02, 0x4c
        /*0082*/ 	.byte	0x01
	.zero		1


	//----- nvinfo : EIATTR_MERCURY_ISA_VERSION
	.align		4
        /*0084*/ 	.byte	0x03, 0x5f
        /*0086*/ 	.short	0x0101


	//----- nvinfo : EIATTR_UNUSED_LOAD_BYTE_OFFSET
	.align		4
        /*0088*/ 	.byte	0x04, 0x44
        /*008a*/ 	.short	(.L_23 - .L_22)


	//   ....[0]....
.L_22:
        /*008c*/ 	.word	0x000002b0
        /*0090*/ 	.word	0x00000fff


	//----- nvinfo : EIATTR_VRC_CTA_INIT_COUNT
	.align		4
.L_23:
        /*0094*/ 	.byte	0x02, 0x4a
	.zero		1
	.zero		1


	//----- nvinfo : EIATTR_EXIT_INSTR_OFFSETS
	.align		4
        /*0098*/ 	.byte	0x04, 0x1c
        /*009a*/ 	.short	(.L_25 - .L_24)


	//   ....[0]....
.L_24:
        /*009c*/ 	.word	0x000002a0


	//   ....[1]....
        /*00a0*/ 	.word	0x00000490


	//----- nvinfo : EIATTR_CBANK_PARAM_SIZE
	.align		4
.L_25:
        /*00a4*/ 	.byte	0x03, 0x19
        /*00a6*/ 	.short	0x0028


	//----- nvinfo : EIATTR_PARAM_CBANK
	.align		4
        /*00a8*/ 	.byte	0x04, 0x0a
        /*00aa*/ 	.short	(.L_27 - .L_26)
	.align		4
.L_26:
        /*00ac*/ 	.word	index@(.nv.constant0._Z26optimizedConvolutionKernelPfS_iiPKfii)
        /*00b0*/ 	.short	0x0380
        /*00b2*/ 	.short	0x0028


	//----- nvinfo : EIATTR_SW_WAR
	.align		4
.L_27:
        /*00b4*/ 	.byte	0x04, 0x36
        /*00b6*/ 	.short	(.L_29 - .L_28)
.L_28:
        /*00b8*/ 	.word	0x00000008
.L_29:


//--------------------- .nv.callgraph             --------------------------
	.section	.nv.callgraph,"",@"SHT_CUDA_CALLGRAPH"
	.align	4
	.sectionentsize	8
	.align		4
        /*0000*/ 	.word	0x00000000
	.align		4
        /*0004*/ 	.word	0xffffffff
	.align		4
        /*0008*/ 	.word	0x00000000
	.align		4
        /*000c*/ 	.word	0xfffffffe
	.align		4
        /*0010*/ 	.word	0x00000000
	.align		4
        /*0014*/ 	.word	0xfffffffd
	.align		4
        /*0018*/ 	.word	0x00000000
	.align		4
        /*001c*/ 	.word	0xfffffffc


//--------------------- .text._Z26optimizedConvolutionKernelPfS_iiPKfii --------------------------
	.section	.text._Z26optimizedConvolutionKernelPfS_iiPKfii,"ax",@progbits
	.align	128
        .global         _Z26optimizedConvolutionKernelPfS_iiPKfii
        .type           _Z26optimizedConvolutionKernelPfS_iiPKfii,@function
        .size           _Z26optimizedConvolutionKernelPfS_iiPKfii,(.L_x_1 - _Z26optimizedConvolutionKernelPfS_iiPKfii)
        .other          _Z26optimizedConvolutionKernelPfS_iiPKfii,@"STO_CUDA_ENTRY STV_DEFAULT"
_Z26optimizedConvolutionKernelPfS_iiPKfii:
.text._Z26optimizedConvolutionKernelPfS_iiPKfii:
[----:B------:R-:W-:Y:S01]  /*0000*/  LDC R1, c[0x0][0x37c] ;  /* 0x0000df00ff017b82 */ /* 0x000fe20000000800 */
[----:B------:R-:W0:Y:S01]  /*0010*/  S2R R11, SR_TID.Y ;  /* 0x00000000000b7919 */ /* 0x000e220000002200 */
[----:B------:R-:W1:Y:S01]  /*0020*/  LDCU.64 UR8, c[0x0][0x390] ;  /* 0x00007200ff0877ac */ /* 0x000e620008000a00 */
[----:B------:R-:W0:Y:S01]  /*0030*/  S2R R0, SR_CTAID.Y ;  /* 0x0000000000007919 */ /* 0x000e220000002600 */
[----:B------:R-:W2:Y:S01]  /*0040*/  LDCU.64 UR10, c[0x0][0x3a0] ;  /* 0x00007400ff0a77ac */ /* 0x000ea20008000a00 */
[----:B------:R-:W2:Y:S01]  /*0050*/  S2R R8, SR_TID.X ;  /* 0x0000000000087919 */ /* 0x000ea20000002100 */
[----:B------:R-:W3:Y:S01]  /*0060*/  LDCU.64 UR6, c[0x0][0x358] ;  /* 0x00006b00ff0677ac */ /* 0x000ee20008000a00 */
[----:B------:R-:W4:Y:S01]  /*0070*/  S2R R3, SR_CTAID.X ;  /* 0x0000000000037919 */ /* 0x000f220000002500 */
[----:B0-----:R-:W-:Y:S01]  /*0080*/  IMAD R9, R0, 0x10, R11 ;  /* 0x0000001000097824 */ /* 0x001fe200078e020b */
[----:B--2---:R-:W-:-:S04]  /*0090*/  ISETP.GE.AND P1, PT, R8, UR11, PT ;  /* 0x0000000b08007c0c */ /* 0x004fc8000bf26270 */
[----:B-1----:R-:W-:Y:S02]  /*00a0*/  ISETP.GT.AND P0, PT, R9, UR8, PT ;  /* 0x0000000809007c0c */ /* 0x002fe4000bf04270 */
[----:B----4-:R-:W-:Y:S02]  /*00b0*/  LEA R0, R3, R8, 0x4 ;  /* 0x0000000803007211 */ /* 0x010fe400078e20ff */
[----:B------:R-:W-:Y:S02]  /*00c0*/  ISETP.EQ.OR P0, PT, R9, RZ, P0 ;  /* 0x000000ff0900720c */ /* 0x000fe40000702670 */
[----:B------:R-:W-:Y:S02]  /*00d0*/  ISETP.GE.OR P1, PT, R11, UR10, P1 ;  /* 0x0000000a0b007c0c */ /* 0x000fe40008f26670 */
[----:B------:R-:W-:-:S04]  /*00e0*/  ISETP.LT.OR P0, PT, R0, 0x1, P0 ;  /* 0x000000010000780c */ /* 0x000fc80000701670 */
[----:B------:R-:W-:-:S07]  /*00f0*/  ISETP.GT.OR P0, PT, R0, UR9, P0 ;  /* 0x0000000900007c0c */ /* 0x000fce0008704670 */
[----:B------:R-:W0:Y:S01]  /*0100*/  @!P1 LDC.64 R2, c[0x0][0x398] ;  /* 0x0000e600ff029b82 */ /* 0x000e220000000a00 */
[----:B------:R-:W-:-:S05]  /*0110*/  @!P1 IMAD R7, R11, UR11, R8 ;  /* 0x0000000b0b079c24 */ /* 0x000fca000f8e0208 */
[----:B------:R-:W-:Y:S02]  /*0120*/  @!P0 VIADD R4, R9, 0xffffffff ;  /* 0xffffffff09048836 */ /* 0x000fe40000000000 */
[----:B------:R-:W1:Y:S02]  /*0130*/  @!P0 LDC.64 R12, c[0x0][0x380] ;  /* 0x0000e000ff0c8b82 */ /* 0x000e640000000a00 */
[----:B------:R-:W-:-:S05]  /*0140*/  @!P0 IMAD R5, R4, UR9, RZ ;  /* 0x0000000904058c24 */ /* 0x000fca000f8e02ff */
[----:B------:R-:W-:-:S04]  /*0150*/  @!P0 IADD3 R6, P2, PT, R0, R5, RZ ;  /* 0x0000000500068210 */ /* 0x000fc80007f5e0ff */
[----:B------:R-:W-:Y:S01]  /*0160*/  @!P0 LEA.HI.X.SX32 R5, R5, RZ, 0x1, P2 ;  /* 0x000000ff05058211 */ /* 0x000fe200010f0eff */
[----:B0-----:R-:W-:-:S06]  /*0170*/  @!P1 IMAD.WIDE.U32 R2, R7, 0x4, R2 ;  /* 0x0000000407029825 */ /* 0x001fcc00078e0002 */
[----:B---3--:R-:W2:Y:S01]  /*0180*/  @!P1 LDG.E.CONSTANT R2, desc[UR6][R2.64] ;  /* 0x0000000602029981 */ /* 0x008ea2000c1e9900 */
[----:B-1----:R-:W-:-:S04]  /*0190*/  @!P0 LEA R4, P2, R6, R12, 0x2 ;  /* 0x0000000c06048211 */ /* 0x002fc800078410ff */
[----:B------:R-:W-:-:S06]  /*01a0*/  @!P0 LEA.HI.X R5, R6, R13, R5, 0x2, P2 ;  /* 0x0000000d06058211 */ /* 0x000fcc00010f1405 */
[----:B------:R-:W3:Y:S01]  /*01b0*/  @!P0 LDG.E R5, desc[UR6][R4.64+-0x4] ;  /* 0xfffffc0604058981 */ /* 0x000ee2000c1e1900 */
[----:B------:R-:W0:Y:S01]  /*01c0*/  S2UR UR5, SR_CgaCtaId ;  /* 0x00000000000579c3 */ /* 0x000e220000008800 */
[----:B------:R-:W-:Y:S01]  /*01d0*/  UMOV UR4, 0x400 ;  /* 0x0000040000047882 */ /* 0x000fe20000000000 */
[----:B------:R-:W-:Y:S01]  /*01e0*/  IMAD R6, R11, 0x12, R8 ;  /* 0x000000120b067824 */ /* 0x000fe200078e0208 */
[----:B------:R-:W-:Y:S01]  /*01f0*/  ISETP.GE.AND P3, PT, R0, UR9, PT ;  /* 0x0000000900007c0c */ /* 0x000fe2000bf66270 */
[----:B0-----:R-:W-:-:S06]  /*0200*/  ULEA UR4, UR5, UR4, 0x18 ;  /* 0x0000000405047291 */ /* 0x001fcc000f8ec0ff */
[----:B------:R-:W-:Y:S02]  /*0210*/  LEA R14, R6, UR4, 0x2 ;  /* 0x00000004060e7c11 */ /* 0x000fe4000f8e10ff */
[----:B------:R-:W-:Y:S02]  /*0220*/  @!P1 LEA R7, R7, UR4, 0x2 ;  /* 0x0000000407079c11 */ /* 0x000fe4000f8e10ff */
[----:B------:R-:W-:Y:S02]  /*0230*/  LOP3.LUT P2, RZ, R8, 0x3f0, R11, 0xc8, !PT ;  /* 0x000003f008ff7812 */ /* 0x000fe4000784c80b */
[----:B------:R-:W-:-:S04]  /*0240*/  ISETP.GE.OR P3, PT, R9, UR8, P3 ;  /* 0x0000000809007c0c */ /* 0x000fc80009f66670 */
[----:B------:R-:W-:Y:S01]  /*0250*/  PLOP3.LUT P2, PT, P3, P2, PT, 0xf8, 0x8f ;  /* 0x00000000008f781c */ /* 0x000fe20001f45f70 */
[----:B---3--:R0:W-:Y:S04]  /*0260*/  @!P0 STS [R14], R5 ;  /* 0x000000050e008388 */ /* 0x0081e80000000800 */
[----:B------:R0:W-:Y:S04]  /*0270*/  @P0 STS [R14], RZ ;  /* 0x000000ff0e000388 */ /* 0x0001e80000000800 */
[----:B--2---:R0:W-:Y:S01]  /*0280*/  @!P1 STS [R7+0x510], R2 ;  /* 0x0005100207009388 */ /* 0x0041e20000000800 */
[----:B------:R-:W-:Y:S06]  /*0290*/  BAR.SYNC.DEFER_BLOCKING 0x0 ;  /* 0x0000000000007b1d */ /* 0x000fec0000010000 */
[----:B------:R-:W-:Y:S05]  /*02a0*/  @P2 EXIT ;  /* 0x000000000000294d */ /* 0x000fea0003800000 */
[----:B0-----:R-:W-:Y:S01]  /*02b0*/  LDS.128 R4, [UR4+0x510] ;  /* 0x00051004ff047984 */ /* 0x001fe20008000c00 */
[----:B------:R-:W-:Y:S01]  /*02c0*/  ULEA UR5, UR11, UR4, 0x2 ;  /* 0x000000040b057291 */ /* 0x000fe2000f8e10ff */
[----:B------:R-:W-:Y:S02]  /*02d0*/  IMAD R9, R9, UR9, R0 ;  /* 0x0000000909097c24 */ /* 0x000fe4000f8e0200 */
[----:B------:R-:W0:Y:S01]  /*02e0*/  LDS R3, [R14] ;  /* 0x000000000e037984 */ /* 0x000e220000000800 */
[----:B------:R-:W-:-:S03]  /*02f0*/  ULEA UR8, UR11, UR5, 0x2 ;  /* 0x000000050b087291 */ /* 0x000fc6000f8e10ff */
[----:B------:R-:W1:Y:S04]  /*0300*/  LDS R2, [R14+0x4] ;  /* 0x000004000e027984 */ /* 0x000e680000000800 */
[----:B------:R-:W2:Y:S04]  /*0310*/  LDS R15, [R14+0x8] ;  /* 0x000008000e0f7984 */ /* 0x000ea80000000800 */
[----:B------:R-:W-:Y:S04]  /*0320*/  LDS R16, [R14+0x48] ;  /* 0x000048000e107984 */ /* 0x000fe80000000800 */
[----:B------:R-:W3:Y:S04]  /*0330*/  LDS R17, [UR5+0x510] ;  /* 0x00051005ff117984 */ /* 0x000ee80008000800 */
[----:B------:R-:W-:Y:S04]  /*0340*/  LDS R18, [R14+0x4c] ;  /* 0x00004c000e127984 */ /* 0x000fe80000000800 */
[----:B------:R-:W4:Y:S04]  /*0350*/  LDS R19, [UR5+0x514] ;  /* 0x00051405ff137984 */ /* 0x000f280008000800 */
[----:B------:R-:W-:Y:S04]  /*0360*/  LDS R20, [R14+0x50] ;  /* 0x000050000e147984 */ /* 0x000fe80000000800 */
[----:B------:R-:W5:Y:S04]  /*0370*/  LDS R21, [UR5+0x518] ;  /* 0x00051805ff157984 */ /* 0x000f680008000800 */
[----:B------:R-:W-:Y:S04]  /*0380*/  LDS R22, [R14+0x90] ;  /* 0x000090000e167984 */ /* 0x000fe80000000800 */
[----:B------:R-:W5:Y:S01]  /*0390*/  LDS.64 R10, [UR8+0x510] ;  /* 0x00051008ff0a7984 */ /* 0x000f620008000a00 */
[----:B0-----:R-:W-:-:S03]  /*03a0*/  FFMA R4, R3, R4, RZ ;  /* 0x0000000403047223 */ /* 0x001fc600000000ff */
[----:B------:R-:W0:Y:S01]  /*03b0*/  LDS R12, [R14+0x94] ;  /* 0x000094000e0c7984 */ /* 0x000e220000000800 */
[----:B-1----:R-:W-:Y:S02]  /*03c0*/  FFMA R5, R5, R2, R4 ;  /* 0x0000000205057223 */ /* 0x002fe40000000004 */
[----:B------:R-:W1:Y:S01]  /*03d0*/  LDC.64 R2, c[0x0][0x388] ;  /* 0x0000e200ff027b82 */ /* 0x000e620000000a00 */
[----:B------:R-:W-:Y:S01]  /*03e0*/  LDS R8, [R14+0x98] ;  /* 0x000098000e087984 */ /* 0x000fe20000000800 */
[----:B--2---:R-:W-:-:S03]  /*03f0*/  FFMA R5, R6, R15, R5 ;  /* 0x0000000f06057223 */ /* 0x004fc60000000005 */
[----:B------:R-:W2:Y:S01]  /*0400*/  LDS R13, [UR8+0x518] ;  /* 0x00051808ff0d7984 */ /* 0x000ea20008000800 */
[----:B---3--:R-:W-:-:S04]  /*0410*/  FFMA R5, R16, R17, R5 ;  /* 0x0000001110057223 */ /* 0x008fc80000000005 */
[----:B----4-:R-:W-:Y:S01]  /*0420*/  FFMA R5, R18, R19, R5 ;  /* 0x0000001312057223 */ /* 0x010fe20000000005 */
[----:B-1----:R-:W-:-:S04]  /*0430*/  IMAD.WIDE R2, R9, 0x4, R2 ;  /* 0x0000000409027825 */ /* 0x002fc800078e0202 */
[----:B-----5:R-:W-:-:S04]  /*0440*/  FFMA R5, R20, R21, R5 ;  /* 0x0000001514057223 */ /* 0x020fc80000000005 */
[----:B------:R-:W-:-:S04]  /*0450*/  FFMA R10, R22, R10, R5 ;  /* 0x0000000a160a7223 */ /* 0x000fc80000000005 */
[----:B0-----:R-:W-:-:S04]  /*0460*/  FFMA R11, R11, R12, R10 ;  /* 0x0000000c0b0b7223 */ /* 0x001fc8000000000a */
[----:B--2---:R-:W-:-:S05]  /*0470*/  FFMA R11, R8, R13, R11 ;  /* 0x0000000d080b7223 */ /* 0x004fca000000000b */
[----:B------:R-:W-:Y:S01]  /*0480*/  STG.E desc[UR6][R2.64], R11 ;  /* 0x0000000b02007986 */ /* 0x000fe2000c101906 */
[----:B------:R-:W-:Y:S05]  /*0490*/  EXIT ;  /* 0x000000000000794d */ /* 0x000fea0003800000 */
.L_x_0:
[----:B------:R-:W-:-:S00]  /*04a0*/  BRA `(.L_x_0) ;  /* 0xfffffffc00fc7947 */ /* 0x000fc0000383ffff */
[----:B------:R-:W-:-:S00]  /*04b0*/  NOP ;  /* 0x0000000000007918 */ /* 0x000fc00000000000 */
        /* <DEDUP_REMOVED lines=12> */
.L_x_1:


//--------------------- .nv.shared._Z26optimizedConvolutionKernelPfS_iiPKfii --------------------------
	.section	.nv.shared._Z26optimizedConvolutionKernelPfS_iiPKfii,"aw",@nobits
	.sectionflags	@""
	.align	16
	.zero		1024


//--------------------- .nv.shared.reserved.0     --------------------------
	.section	.nv.shared.reserved.0,"aw",@nobits
	.weak		__nv_reservedSMEM_offset_0_alias
	.size		__nv_reservedSMEM_offset_0_alias, 0, 64
	.other		__nv_reservedSMEM_offset_0_alias,@"STO_CUDA_RESERVED_SHARED STV_DEFAULT"
__nv_reservedSMEM_offset_0_alias:
	.zero		0
	.zero		64


//--------------------- .nv.constant0._Z26optimizedConvolutionKernelPfS_iiPKfii --------------------------
	.section	.nv.constant0._Z26optimizedConvolutionKernelPfS_iiPKfii,"a",@progbits
	.sectionflags	@""
	.align	4
.nv.constant0._Z26optimizedConvolutionKernelPfS_iiPKfii:
	.zero		936


//--------------------- SYMBOLS --------------------------

	.type		.nv.reservedSmem.offset0,@object
	.size		.nv.reservedSmem.offset0,0x4
	.type		.nv.reservedSmem.cap,@object
	.size		.nv.reservedSmem.cap,0x4
